//
// Generated by NVIDIA NVVM Compiler
//
// Compiler Build ID: CL-36424714
// Cuda compilation tools, release 13.0, V13.0.88
// Based on NVVM 20.0.0
//

.version 9.0
.target sm_100
.address_size 64

	// .globl	_Z8pararednPi

.visible .entry _Z8pararednPi(
	.param .u64 .ptr .align 1 _Z8pararednPi_param_0
)
{
	.reg .pred 	%p<6>;
	.reg .b32 	%r<14>;
	.reg .b64 	%rd<7>;

	ld.param.u64 	%rd2, [_Z8pararednPi_param_0];
	mov.u32 	%r1, %tid.x;
	mov.u32 	%r2, %ntid.x;
	setp.lt.u32 	%p1, %r2, 2;
	@%p1 bra 	$L__BB0_5;
	cvta.to.global.u64 	%rd3, %rd2;
	mul.wide.u32 	%rd4, %r1, 4;
	add.s64 	%rd1, %rd3, %rd4;
	mov.b32 	%r13, 1;
$L__BB0_2:
	shl.b32 	%r4, %r13, 1;
	add.s32 	%r6, %r4, 1023;
	and.b32  	%r8, %r6, %r1;
	setp.ne.s32 	%p2, %r8, 0;
	add.s32 	%r9, %r13, %r1;
	setp.ge.u32 	%p3, %r9, %r2;
	or.pred  	%p4, %p2, %p3;
	@%p4 bra 	$L__BB0_4;
	ld.global.u32 	%r10, [%rd1];
	mul.wide.s32 	%rd5, %r13, 4;
	add.s64 	%rd6, %rd1, %rd5;
	ld.global.u32 	%r11, [%rd6];
	add.s32 	%r12, %r11, %r10;
	st.global.u32 	[%rd1], %r12;
$L__BB0_4:
	setp.lt.u32 	%p5, %r4, %r2;
	mov.u32 	%r13, %r4;
	@%p5 bra 	$L__BB0_2;
$L__BB0_5:
	ret;

}


// ===== COMPILED SASS (sm_100) =====

	.target	sm_100

	.elftype	@"ET_EXEC"


//--------------------- .note.nv.tkinfo           --------------------------
	.section	.note.nv.tkinfo,"",@"SHT_NOTE"
	.sectionflags	@"SHF_NOTE_NV_TKINFO"
	.tkinfo
        /*0018*/ 	.word	0x00000002
        /*0030*/ 	.string	""
        /*0030*/ 	.string	"ptxas"
        /*0030*/ 	.string	"Cuda compilation tools, release 13.0, V13.0.88"
        /*0030*/ 	.string	"Build cuda_13.0.r13.0/compiler.36424714_0"
        /*0030*/ 	.string	"-arch sm_100 -m 64 "



//--------------------- .note.nv.cuinfo           --------------------------
	.section	.note.nv.cuinfo,"",@"SHT_NOTE"
	.sectionflags	@"SHF_NOTE_NV_CUINFO"
        /*0018*/ 	.short	0x0002
        /*001a*/ 	.short	0x0064
        /*001c*/ 	.short	0x0082
	.zero		2


//--------------------- .nv.info                  --------------------------
	.section	.nv.info,"",@"SHT_CUDA_INFO"
	.align	4


	//----- nvinfo : EIATTR_REGCOUNT
	.align		4
        /*0000*/ 	.byte	0x04, 0x2f
        /*0002*/ 	.short	(.L_1 - .L_0)
	.align		4
.L_0:
        /*0004*/ 	.word	index@(_Z8pararednPi)
        /*0008*/ 	.word	0x0000000e


	//----- nvinfo : EIATTR_FRAME_SIZE
	.align		4
.L_1:
        /*000c*/ 	.byte	0x04, 0x11
        /*000e*/ 	.short	(.L_3 - .L_2)
	.align		4
.L_2:
        /*0010*/ 	.word	index@(_Z8pararednPi)
        /*0014*/ 	.word	0x00000000


	//----- nvinfo : EIATTR_MIN_STACK_SIZE
	.align		4
.L_3:
        /*0018*/ 	.byte	0x04, 0x12
        /*001a*/ 	.short	(.L_5 - .L_4)
	.align		4
.L_4:
        /*001c*/ 	.word	index@(_Z8pararednPi)
        /*0020*/ 	.word	0x00000000
.L_5:


//--------------------- .nv.compat                --------------------------
	.section	.nv.compat,"",@"SHT_CUDA_COMPAT_INFO"
	.align	4
        /*0000*/ 	.byte	0x02, 0x09, 0x00, 0x00, 0x02, 0x02, 0x01, 0x00, 0x02, 0x05, 0x05, 0x00, 0x03, 0x07, 0x01, 0x01
        /*0010*/ 	.byte	0x02, 0x03, 0x00, 0x00, 0x02, 0x06, 0x01, 0x00, 0x04, 0x0b, 0x08, 0x00, 0x09, 0x00, 0x00, 0x00
        /*0020*/ 	.byte	0x00, 0x00, 0x00, 0x00


//--------------------- .nv.info._Z8pararednPi    --------------------------
	.section	.nv.info._Z8pararednPi,"",@"SHT_CUDA_INFO"
	.sectionflags	@""
	.align	4


	//----- nvinfo : EIATTR_CUDA_API_VERSION
	.align		4
        /*0000*/ 	.byte	0x04, 0x37
        /*0002*/ 	.short	(.L_7 - .L_6)
.L_6:
        /*0004*/ 	.word	0x00000082


	//----- nvinfo : EIATTR_KPARAM_INFO
	.align		4
.L_7:
        /*0008*/ 	.byte	0x04, 0x17
        /*000a*/ 	.short	(.L_9 - .L_8)
.L_8:
        /*000c*/ 	.word	0x00000000
        /*0010*/ 	.short	0x0000
        /*0012*/ 	.short	0x0000
        /*0014*/ 	.byte	0x00, 0xf5, 0x21, 0x00


	//----- nvinfo : EIATTR_SPARSE_MMA_MASK
	.align		4
.L_9:
        /*0018*/ 	.byte	0x03, 0x50
        /*001a*/ 	.short	0x0000


	//----- nvinfo : EIATTR_MAXREG_COUNT
	.align		4
        /*001c*/ 	.byte	0x03, 0x1b
        /*001e*/ 	.short	0x00ff


	//----- nvinfo : EIATTR_MERCURY_ISA_VERSION
	.align		4
        /*0020*/ 	.byte	0x03, 0x5f
        /*0022*/ 	.short	0x0101


	//----- nvinfo : EIATTR_VRC_CTA_INIT_COUNT
	.align		4
        /*0024*/ 	.byte	0x02, 0x4a
	.zero		1
	.zero		1


	//----- nvinfo : EIATTR_EXIT_INSTR_OFFSETS
	.align		4
        /*0028*/ 	.byte	0x04, 0x1c
        /*002a*/ 	.short	(.L_11 - .L_10)


	//   ....[0]....
.L_10:
        /*002c*/ 	.word	0x00000030


	//   ....[1]....
        /*0030*/ 	.word	0x00000190


	//----- nvinfo : EIATTR_CRS_STACK_SIZE
	.align		4
.L_11:
        /*0034*/ 	.byte	0x04, 0x1e
        /*0036*/ 	.short	(.L_13 - .L_12)
.L_12:
        /*0038*/ 	.word	0x00000000


	//----- nvinfo : EIATTR_CBANK_PARAM_SIZE
	.align		4
.L_13:
        /*003c*/ 	.byte	0x03, 0x19
        /*003e*/ 	.short	0x0008


	//----- nvinfo : EIATTR_PARAM_CBANK
	.align		4
        /*0040*/ 	.byte	0x04, 0x0a
        /*0042*/ 	.short	(.L_15 - .L_14)
	.align		4
.L_14:
        /*0044*/ 	.word	index@(.nv.constant0._Z8pararednPi)
        /*0048*/ 	.short	0x0380
        /*004a*/ 	.short	0x0008


	//----- nvinfo : EIATTR_SW_WAR
	.align		4
.L_15:
        /*004c*/ 	.byte	0x04, 0x36
        /*004e*/ 	.short	(.L_17 - .L_16)
.L_16:
        /*0050*/ 	.word	0x00000008
.L_17:


//--------------------- .nv.callgraph             --------------------------
	.section	.nv.callgraph,"",@"SHT_CUDA_CALLGRAPH"
	.align	4
	.sectionentsize	8
	.align		4
        /*0000*/ 	.word	0x00000000
	.align		4
        /*0004*/ 	.word	0xffffffff
	.align		4
        /*0008*/ 	.word	0x00000000
	.align		4
        /*000c*/ 	.word	0xfffffffe
	.align		4
        /*0010*/ 	.word	0x00000000
	.align		4
        /*0014*/ 	.word	0xfffffffd
	.align		4
        /*0018*/ 	.word	0x00000000
	.align		4
        /*001c*/ 	.word	0xfffffffc


//--------------------- .text._Z8pararednPi       --------------------------
	.section	.text._Z8pararednPi,"ax",@progbits
	.align	128
        .global         _Z8pararednPi
        .type           _Z8pararednPi,@function
        .size           _Z8pararednPi,(.L_x_4 - _Z8pararednPi)
        .other          _Z8pararednPi,@"STO_CUDA_ENTRY STV_DEFAULT"
_Z8pararednPi:
.text._Z8pararednPi:
[----:B------:R-:W-:Y:S08]  /*0000*/  LDC R1, c[0x0][0x37c] ;  /* 0x0000df00ff017b82 */ /* 0x000ff00000000800 */
[----:B------:R-:W0:Y:S02]  /*0010*/  LDC R11, c[0x0][0x360] ;  /* 0x0000d800ff0b7b82 */ /* 0x000e240000000800 */
[----:B0-----:R-:W-:-:S13]  /*0020*/  ISETP.GE.U32.AND P0, PT, R11, 0x2, PT ;  /* 0x000000020b00780c */ /* 0x001fda0003f06070 */
[----:B------:R-:W-:Y:S05]  /*0030*/  @!P0 EXIT ;  /* 0x000000000000894d */ /* 0x000fea0003800000 */
[----:B------:R-:W0:Y:S01]  /*0040*/  S2R R9, SR_TID.X ;  /* 0x0000000000097919 */ /* 0x000e220000002100 */
[----:B------:R-:W0:Y:S01]  /*0050*/  LDC.64 R2, c[0x0][0x380] ;  /* 0x0000e000ff027b82 */ /* 0x000e220000000a00 */
[----:B------:R-:W-:Y:S01]  /*0060*/  IMAD.MOV.U32 R5, RZ, RZ, 0x1 ;  /* 0x00000001ff057424 */ /* 0x000fe200078e00ff */
[----:B------:R-:W1:Y:S02]  /*0070*/  LDCU.64 UR4, c[0x0][0x358] ;  /* 0x00006b00ff0477ac */ /* 0x000e640008000a00 */
[----:B01----:R-:W-:-:S07]  /*0080*/  IMAD.WIDE.U32 R2, R9, 0x4, R2 ;  /* 0x0000000409027825 */ /* 0x003fce00078e0002 */
.L_x_2:
[----:B------:R-:W-:Y:S01]  /*0090*/  IMAD.SHL.U32 R6, R5, 0x2, RZ ;  /* 0x0000000205067824 */ /* 0x000fe200078e00ff */
[----:B------:R-:W-:Y:S01]  /*00a0*/  BSSY.RECONVERGENT B0, `(.L_x_0) ;  /* 0x000000c000007945 */ /* 0x000fe20003800200 */
[----:B------:R-:W-:-:S03]  /*00b0*/  IMAD.IADD R4, R9, 0x1, R5 ;  /* 0x0000000109047824 */ /* 0x000fc600078e0205 */
[C---:B------:R-:W-:Y:S02]  /*00c0*/  IADD3 R0, PT, PT, R6.reuse, 0x3ff, RZ ;  /* 0x000003ff06007810 */ /* 0x040fe40007ffe0ff */
[----:B------:R-:W-:Y:S02]  /*00d0*/  ISETP.GE.U32.AND P1, PT, R6, R11, PT ;  /* 0x0000000b0600720c */ /* 0x000fe40003f26070 */
[----:B------:R-:W-:-:S04]  /*00e0*/  LOP3.LUT P0, RZ, R0, R9, RZ, 0xc0, !PT ;  /* 0x0000000900ff7212 */ /* 0x000fc8000780c0ff */
[----:B------:R-:W-:-:S13]  /*00f0*/  ISETP.GE.U32.OR P0, PT, R4, R11, P0 ;  /* 0x0000000b0400720c */ /* 0x000fda0000706470 */
[----:B0-----:R-:W-:Y:S05]  /*0100*/  @P0 BRA `(.L_x_1) ;  /* 0x0000000000140947 */ /* 0x001fea0003800000 */
[----:B------:R-:W-:Y:S01]  /*0110*/  IMAD.WIDE R4, R5, 0x4, R2 ;  /* 0x0000000405047825 */ /* 0x000fe200078e0202 */
[----:B------:R-:W2:Y:S05]  /*0120*/  LDG.E R0, desc[UR4][R2.64] ;  /* 0x0000000402007981 */ /* 0x000eaa000c1e1900 */
[----:B------:R-:W2:Y:S02]  /*0130*/  LDG.E R5, desc[UR4][R4.64] ;  /* 0x0000000404057981 */ /* 0x000ea4000c1e1900 */
[----:B--2---:R-:W-:-:S05]  /*0140*/  IADD3 R7, PT, PT, R0, R5, RZ ;  /* 0x0000000500077210 */ /* 0x004fca0007ffe0ff */
[----:B------:R0:W-:Y:S02]  /*0150*/  STG.E desc[UR4][R2.64], R7 ;  /* 0x0000000702007986 */ /* 0x0001e4000c101904 */
.L_x_1:
[----:B------:R-:W-:Y:S05]  /*0160*/  BSYNC.RECONVERGENT B0 ;  /* 0x0000000000007941 */ /* 0x000fea0003800200 */
.L_x_0:
[----:B------:R-:W-:Y:S01]  /*0170*/  IMAD.MOV.U32 R5, RZ, RZ, R6 ;  /* 0x000000ffff057224 */ /* 0x000fe200078e0006 */
[----:B------:R-:W-:Y:S06]  /*0180*/  @!P1 BRA `(.L_x_2) ;  /* 0xfffffffc00c09947 */ /* 0x000fec000383ffff */
[----:B------:R-:W-:Y:S05]  /*0190*/  EXIT ;  /* 0x000000000000794d */ /* 0x000fea0003800000 */
.L_x_3:
[----:B------:R-:W-:-:S00]  /*01a0*/  BRA `(.L_x_3) ;  /* 0xfffffffc00fc7947 */ /* 0x000fc0000383ffff */
[----:B------:R-:W-:-:S00]  /*01b0*/  NOP ;  /* 0x0000000000007918 */ /* 0x000fc00000000000 */
        /* <DEDUP_REMOVED lines=12> */
.L_x_4:


//--------------------- .nv.shared.reserved.0     --------------------------
	.section	.nv.shared.reserved.0,"aw",@nobits
	.weak		__nv_reservedSMEM_offset_0_alias
	.size		__nv_reservedSMEM_offset_0_alias, 0, 64
	.other		__nv_reservedSMEM_offset_0_alias,@"STO_CUDA_RESERVED_SHARED STV_DEFAULT"
__nv_reservedSMEM_offset_0_alias:
	.zero		0
	.zero		64


//--------------------- .nv.constant0._Z8pararednPi --------------------------
	.section	.nv.constant0._Z8pararednPi,"a",@progbits
	.sectionflags	@""
	.align	4
.nv.constant0._Z8pararednPi:
	.zero		904


//--------------------- SYMBOLS --------------------------

	.type		.nv.reservedSmem.offset0,@object
	.size		.nv.reservedSmem.offset0,0x4
